	.headerflags	@"EF_CUDA_TEXMODE_UNIFIED EF_CUDA_64BIT_ADDRESS EF_CUDA_ACCELERATORS EF_CUDA_SM90 EF_CUDA_VIRTUAL_SM(EF_CUDA_SM90)"
	.elftype	@"ET_EXEC"


//--------------------- .nv.info                  --------------------------
	.section	.nv.info,"",@"SHT_CUDA_INFO"
	.align	4


	//----- nvinfo : EIATTR_REGCOUNT
	.align		4
        /*0000*/ 	.byte	0x04, 0x2f
        /*0002*/ 	.short	(.L_3 - .L_2)
	.align		4
.L_2:
        /*0004*/ 	.word	index@(triton_poi_fused__native_batch_norm_legit_no_training_hardtanh_33)
        /*0008*/ 	.word	0x00000026


	//----- nvinfo : EIATTR_MIN_STACK_SIZE
	.align		4
.L_3:
        /*000c*/ 	.byte	0x04, 0x12
        /*000e*/ 	.short	(.L_5 - .L_4)
	.align		4
.L_4:
        /*0010*/ 	.word	index@(triton_poi_fused__native_batch_norm_legit_no_training_hardtanh_33)
        /*0014*/ 	.word	0x00000000


	//----- nvinfo : EIATTR_FRAME_SIZE
	.align		4
.L_5:
        /*0018*/ 	.byte	0x04, 0x11
        /*001a*/ 	.short	(.L_7 - .L_6)
	.align		4
.L_6:
        /*001c*/ 	.word	index@(triton_poi_fused__native_batch_norm_legit_no_training_hardtanh_33)
        /*0020*/ 	.word	0x00000000


	//----- nvinfo : EIATTR_MIN_STACK_SIZE
	.align		4
.L_7:
        /*0024*/ 	.byte	0x04, 0x12
        /*0026*/ 	.short	(.L_9 - .L_8)
	.align		4
.L_8:
        /*0028*/ 	.word	index@(triton_poi_fused__native_batch_norm_legit_no_training_hardtanh_33)
        /*002c*/ 	.word	0x00000000
.L_9:


//--------------------- .nv.info.triton_poi_fused__native_batch_norm_legit_no_training_hardtanh_33 --------------------------
	.section	.nv.info.triton_poi_fused__native_batch_norm_legit_no_training_hardtanh_33,"",@"SHT_CUDA_INFO"
	.sectionflags	@""
	.align	4


	//----- nvinfo : EIATTR_CUDA_API_VERSION
	.align		4
        /*0000*/ 	.byte	0x04, 0x37
        /*0002*/ 	.short	(.L_11 - .L_10)
.L_10:
        /*0004*/ 	.word	0x0000007c


	//----- nvinfo : EIATTR_KPARAM_INFO
	.align		4
.L_11:
        /*0008*/ 	.byte	0x04, 0x17
        /*000a*/ 	.short	(.L_13 - .L_12)
.L_12:
        /*000c*/ 	.word	0x00000000
        /*0010*/ 	.short	0x0006
        /*0012*/ 	.short	0x0030
        /*0014*/ 	.byte	0x00, 0xf0, 0x11, 0x00


	//----- nvinfo : EIATTR_KPARAM_INFO
	.align		4
.L_13:
        /*0018*/ 	.byte	0x04, 0x17
        /*001a*/ 	.short	(.L_15 - .L_14)
.L_14:
        /*001c*/ 	.word	0x00000000
        /*0020*/ 	.short	0x0005
        /*0022*/ 	.short	0x0028
        /*0024*/ 	.byte	0x00, 0xf4, 0x21, 0x00


	//----- nvinfo : EIATTR_KPARAM_INFO
	.align		4
.L_15:
        /*0028*/ 	.byte	0x04, 0x17
        /*002a*/ 	.short	(.L_17 - .L_16)
.L_16:
        /*002c*/ 	.word	0x00000000
        /*0030*/ 	.short	0x0004
        /*0032*/ 	.short	0x0020
        /*0034*/ 	.byte	0x00, 0xf4, 0x21, 0x00


	//----- nvinfo : EIATTR_KPARAM_INFO
	.align		4
.L_17:
        /*0038*/ 	.byte	0x04, 0x17
        /*003a*/ 	.short	(.L_19 - .L_18)
.L_18:
        /*003c*/ 	.word	0x00000000
        /*0040*/ 	.short	0x0003
        /*0042*/ 	.short	0x0018
        /*0044*/ 	.byte	0x00, 0xf4, 0x21, 0x00


	//----- nvinfo : EIATTR_KPARAM_INFO
	.align		4
.L_19:
        /*0048*/ 	.byte	0x04, 0x17
        /*004a*/ 	.short	(.L_21 - .L_20)
.L_20:
        /*004c*/ 	.word	0x00000000
        /*0050*/ 	.short	0x0002
        /*0052*/ 	.short	0x0010
        /*0054*/ 	.byte	0x00, 0xf4, 0x21, 0x00


	//----- nvinfo : EIATTR_KPARAM_INFO
	.align		4
.L_21:
        /*0058*/ 	.byte	0x04, 0x17
        /*005a*/ 	.short	(.L_23 - .L_22)
.L_22:
        /*005c*/ 	.word	0x00000000
        /*0060*/ 	.short	0x0001
        /*0062*/ 	.short	0x0008
        /*0064*/ 	.byte	0x00, 0xf4, 0x21, 0x00


	//----- nvinfo : EIATTR_KPARAM_INFO
	.align		4
.L_23:
        /*0068*/ 	.byte	0x04, 0x17
        /*006a*/ 	.short	(.L_25 - .L_24)
.L_24:
        /*006c*/ 	.word	0x00000000
        /*0070*/ 	.short	0x0000
        /*0072*/ 	.short	0x0000
        /*0074*/ 	.byte	0x00, 0xf4, 0x21, 0x00


	//----- nvinfo : EIATTR_SPARSE_MMA_MASK
	.align		4
.L_25:
        /*0078*/ 	.byte	0x03, 0x50
        /*007a*/ 	.short	0x0000


	//----- nvinfo : EIATTR_MAXREG_COUNT
	.align		4
        /*007c*/ 	.byte	0x03, 0x1b
        /*007e*/ 	.short	0x00ff


	//----- nvinfo : EIATTR_EXIT_INSTR_OFFSETS
	.align		4
        /*0080*/ 	.byte	0x04, 0x1c
        /*0082*/ 	.short	(.L_27 - .L_26)


	//   ....[0]....
.L_26:
        /*0084*/ 	.word	0x00000bf0


	//----- nvinfo : EIATTR_REQNTID
	.align		4
.L_27:
        /*0088*/ 	.byte	0x04, 0x10
        /*008a*/ 	.short	(.L_29 - .L_28)
.L_28:
        /*008c*/ 	.word	0x00000080
        /*0090*/ 	.word	0x00000001
        /*0094*/ 	.word	0x00000001


	//----- nvinfo : EIATTR_CBANK_PARAM_SIZE
	.align		4
.L_29:
        /*0098*/ 	.byte	0x03, 0x19
        /*009a*/ 	.short	0x0034


	//----- nvinfo : EIATTR_PARAM_CBANK
	.align		4
        /*009c*/ 	.byte	0x04, 0x0a
        /*009e*/ 	.short	(.L_31 - .L_30)
	.align		4
.L_30:
        /*00a0*/ 	.word	index@(.nv.constant0.triton_poi_fused__native_batch_norm_legit_no_training_hardtanh_33)
        /*00a4*/ 	.short	0x0210
        /*00a6*/ 	.short	0x0034


	//----- nvinfo : EIATTR_SW_WAR
	.align		4
.L_31:
        /*00a8*/ 	.byte	0x04, 0x36
        /*00aa*/ 	.short	(.L_33 - .L_32)
.L_32:
        /*00ac*/ 	.word	0x00000008
.L_33:


//--------------------- .nv.callgraph             --------------------------
	.section	.nv.callgraph,"",@"SHT_CUDA_CALLGRAPH"
	.align	4
	.sectionentsize	8
	.align		4
        /*0000*/ 	.word	0x00000000
	.align		4
        /*0004*/ 	.word	0xffffffff
	.align		4
        /*0008*/ 	.word	0x00000000
	.align		4
        /*000c*/ 	.word	0xfffffffe
	.align		4
        /*0010*/ 	.word	0x00000000
	.align		4
        /*0014*/ 	.word	0xfffffffd
	.align		4
        /*0018*/ 	.word	0x00000000
	.align		4
        /*001c*/ 	.word	0xfffffffc


//--------------------- .nv.constant4             --------------------------
	.section	.nv.constant4,"a",@progbits
	.align	8
	.align		8
.nv.constant4:
        /*0000*/ 	.dword	_$_str
	.align		8
        /*0008*/ 	.dword	_$_str_$_2


//--------------------- .text.triton_poi_fused__native_batch_norm_legit_no_training_hardtanh_33 --------------------------
	.section	.text.triton_poi_fused__native_batch_norm_legit_no_training_hardtanh_33,"ax",@progbits
	.align	128
        .global         triton_poi_fused__native_batch_norm_legit_no_training_hardtanh_33
        .type           triton_poi_fused__native_batch_norm_legit_no_training_hardtanh_33,@function
        .size           triton_poi_fused__native_batch_norm_legit_no_training_hardtanh_33,(.L_x_1 - triton_poi_fused__native_batch_norm_legit_no_training_hardtanh_33)
        .other          triton_poi_fused__native_batch_norm_legit_no_training_hardtanh_33,@"STO_CUDA_ENTRY STV_DEFAULT"
triton_poi_fused__native_batch_norm_legit_no_training_hardtanh_33:
.text.triton_poi_fused__native_batch_norm_legit_no_training_hardtanh_33:
[----:B------:R-:W-:Y:S01]  /*0000*/  LDC R1, c[0x0][0x28] ;  /* 0x00000a00ff017b82 */ /* 0x000fe20000000800 */
[----:B------:R-:W1:Y:S01]  /*0010*/  S2R R0, SR_TID.X ;  /* 0x0000000000007919 */ /* 0x000e620000002100 */
[----:B------:R-:W-:-:S06]  /*0020*/  HFMA2.MMA R32, -RZ, RZ, 0, 0 ;  /* 0x00000000ff207435 */ /* 0x000fcc00000001ff */
[----:B------:R-:W2:Y:S01]  /*0030*/  LDC.64 R18, c[0x0][0x220] ;  /* 0x00008800ff127b82 */ /* 0x000ea20000000a00 */
[----:B------:R-:W-:Y:S01]  /*0040*/  ULDC.64 UR4, c[0x0][0x208] ;  /* 0x0000820000047ab9 */ /* 0x000fe20000000a00 */
[----:B------:R-:W3:Y:S06]  /*0050*/  S2R R33, SR_CTAID.X ;  /* 0x0000000000217919 */ /* 0x000eec0000002500 */
[----:B------:R-:W4:Y:S08]  /*0060*/  LDC.64 R22, c[0x0][0x218] ;  /* 0x00008600ff167b82 */ /* 0x000f300000000a00 */
[----:B------:R-:W5:Y:S01]  /*0070*/  LDC.64 R20, c[0x0][0x210] ;  /* 0x00008400ff147b82 */ /* 0x000f620000000a00 */
[----:B-1----:R-:W-:-:S04]  /*0080*/  SHF.L.U32 R0, R0, 0x2, RZ ;  /* 0x0000000200007819 */ /* 0x002fc800000006ff */
[----:B------:R-:W-:-:S04]  /*0090*/  LOP3.LUT R0, R0, 0x1fc, RZ, 0xc0, !PT ;  /* 0x000001fc00007812 */ /* 0x000fc800078ec0ff */
[----:B---3--:R-:W-:-:S05]  /*00a0*/  LEA R33, R33, R0, 0xa ;  /* 0x0000000021217211 */ /* 0x008fca00078e50ff */
[----:B------:R-:W-:-:S05]  /*00b0*/  IMAD.HI R0, R33, -0x77777777, R32 ;  /* 0x8888888921007827 */ /* 0x000fca00078e0220 */
[----:B------:R-:W-:-:S04]  /*00c0*/  SHF.R.U32.HI R3, RZ, 0x1f, R0 ;  /* 0x0000001fff037819 */ /* 0x000fc80000011600 */
[----:B------:R-:W-:-:S05]  /*00d0*/  LEA.HI.SX32 R3, R0, R3, 0x17 ;  /* 0x0000000300037211 */ /* 0x000fca00078fbaff */
[----:B------:R-:W-:-:S04]  /*00e0*/  IMAD R3, R3, -0x3c0, R33 ;  /* 0xfffffc4003037824 */ /* 0x000fc800078e0221 */
[----:B--2---:R-:W-:-:S06]  /*00f0*/  IMAD.WIDE R12, R3, 0x4, R18 ;  /* 0x00000004030c7825 */ /* 0x004fcc00078e0212 */
[----:B------:R-:W2:Y:S01]  /*0100*/  LDG.E.EL.128 R12, desc[UR4][R12.64] ;  /* 0x000000040c0c7981 */ /* 0x000ea2000c2e1d00 */
[----:B------:R-:W-:Y:S01]  /*0110*/  IADD3 R17, R33, 0x200, RZ ;  /* 0x0000020021117810 */ /* 0x000fe20007ffe0ff */
[----:B----4-:R-:W-:Y:S01]  /*0120*/  IMAD.WIDE R8, R3, 0x4, R22 ;  /* 0x0000000403087825 */ /* 0x010fe200078e0216 */
[----:B------:R-:W-:-:S03]  /*0130*/  MOV R16, RZ ;  /* 0x000000ff00107202 */ /* 0x000fc60000000f00 */
[----:B-----5:R-:W-:Y:S02]  /*0140*/  IMAD.WIDE R20, R33, 0x4, R20 ;  /* 0x0000000421147825 */ /* 0x020fe400078e0214 */
[----:B------:R-:W3:Y:S02]  /*0150*/  LDG.E.EL.128 R8, desc[UR4][R8.64] ;  /* 0x0000000408087981 */ /* 0x000ee4000c2e1d00 */
[----:B------:R-:W-:Y:S02]  /*0160*/  IMAD.HI R0, R17, -0x77777777, R16 ;  /* 0x8888888911007827 */ /* 0x000fe400078e0210 */
[----:B------:R-:W3:Y:S03]  /*0170*/  LDG.E.128 R4, desc[UR4][R20.64] ;  /* 0x0000000414047981 */ /* 0x000ee6000c1e1d00 */
[----:B------:R-:W-:Y:S01]  /*0180*/  SHF.R.U32.HI R25, RZ, 0x1f, R0 ;  /* 0x0000001fff197819 */ /* 0x000fe20000011600 */
[----:B------:R-:W4:Y:S03]  /*0190*/  LDG.E.128 R28, desc[UR4][R20.64+0x800] ;  /* 0x00080004141c7981 */ /* 0x000f26000c1e1d00 */
[----:B------:R-:W-:-:S05]  /*01a0*/  LEA.HI.SX32 R16, R0, R25, 0x17 ;  /* 0x0000001900107211 */ /* 0x000fca00078fbaff */
[----:B------:R-:W-:-:S04]  /*01b0*/  IMAD R16, R16, -0x3c0, R17 ;  /* 0xfffffc4010107824 */ /* 0x000fc800078e0211 */
[----:B------:R-:W-:Y:S01]  /*01c0*/  IMAD.WIDE R24, R16, 0x4, R22 ;  /* 0x0000000410187825 */ /* 0x000fe200078e0216 */
[----:B------:R-:W-:Y:S01]  /*01d0*/  HFMA2.MMA R0, -RZ, RZ, 1.625, 0 ;  /* 0x3e800000ff007435 */ /* 0x000fe200000001ff */
[----:B------:R-:W1:Y:S04]  /*01e0*/  LDC.64 R22, c[0x0][0x228] ;  /* 0x00008a00ff167b82 */ /* 0x000e680000000a00 */
[----:B------:R-:W4:Y:S01]  /*01f0*/  LDG.E.EL.128 R24, desc[UR4][R24.64] ;  /* 0x0000000418187981 */ /* 0x000f22000c2e1d00 */
[----:B-1----:R-:W-:-:S04]  /*0200*/  IMAD.WIDE R34, R3, 0x4, R22 ;  /* 0x0000000403227825 */ /* 0x002fc800078e0216 */
[----:B--2---:R-:W-:Y:S01]  /*0210*/  FADD R2, R12, 9.9999997473787516356e-06 ;  /* 0x3727c5ac0c027421 */ /* 0x004fe20000000000 */
[----:B------:R-:W-:-:S05]  /*0220*/  FADD R17, R13, 9.9999997473787516356e-06 ;  /* 0x3727c5ac0d117421 */ /* 0x000fca0000000000 */
[----:B------:R-:W1:Y:S01]  /*0230*/  MUFU.SQRT R2, R2 ;  /* 0x0000000200027308 */ /* 0x000e620000002000 */
[----:B------:R-:W-:Y:S01]  /*0240*/  FADD R14, R14, 9.9999997473787516356e-06 ;  /* 0x3727c5ac0e0e7421 */ /* 0x000fe20000000000 */
[----:B------:R-:W-:-:S06]  /*0250*/  FADD R15, R15, 9.9999997473787516356e-06 ;  /* 0x3727c5ac0f0f7421 */ /* 0x000fcc0000000000 */
[----:B------:R-:W2:Y:S08]  /*0260*/  MUFU.SQRT R17, R17 ;  /* 0x0000001100117308 */ /* 0x000eb00000002000 */
[----:B------:R-:W5:Y:S01]  /*0270*/  MUFU.SQRT R12, R14 ;  /* 0x0000000e000c7308 */ /* 0x000f620000002000 */
[----:B-1----:R-:W-:-:S07]  /*0280*/  FSETP.GT.AND P6, PT, R2, 8.50705917302346158658e+37, PT ;  /* 0x7e8000000200780b */ /* 0x002fce0003fc4000 */
[----:B------:R-:W1:Y:S01]  /*0290*/  MUFU.SQRT R13, R15 ;  /* 0x0000000f000d7308 */ /* 0x000e620000002000 */
[----:B------:R-:W-:Y:S02]  /*02a0*/  FSETP.GEU.AND P4, PT, R2, 1.175494350822287508e-38, PT ;  /* 0x008000000200780b */ /* 0x000fe40003f8e000 */
[C---:B--2---:R-:W-:Y:S02]  /*02b0*/  FSETP.GT.AND P5, PT, R17.reuse, 8.50705917302346158658e+37, PT ;  /* 0x7e8000001100780b */ /* 0x044fe40003fa4000 */
[----:B------:R-:W-:Y:S02]  /*02c0*/  FSETP.GEU.AND P3, PT, R17, 1.175494350822287508e-38, PT ;  /* 0x008000001100780b */ /* 0x000fe40003f6e000 */
[----:B-----5:R-:W-:Y:S01]  /*02d0*/  FSETP.GT.AND P2, PT, R12, 8.50705917302346158658e+37, PT ;  /* 0x7e8000000c00780b */ /* 0x020fe20003f44000 */
[----:B------:R-:W-:Y:S01]  /*02e0*/  @P6 FMUL R2, R2, 0.25 ;  /* 0x3e80000002026820 */ /* 0x000fe20000400000 */
[----:B---3--:R-:W-:Y:S01]  /*02f0*/  FADD R4, R4, -R8 ;  /* 0x8000000804047221 */ /* 0x008fe20000000000 */
[----:B------:R-:W-:-:S02]  /*0300*/  FSETP.GEU.AND P0, PT, R12, 1.175494350822287508e-38, PT ;  /* 0x008000000c00780b */ /* 0x000fc40003f0e000 */
[----:B------:R-:W-:Y:S02]  /*0310*/  FSEL R8, R0, 1, P6 ;  /* 0x3f80000000087808 */ /* 0x000fe40003000000 */
[C---:B-1----:R-:W-:Y:S01]  /*0320*/  FSETP.GT.AND P1, PT, R13.reuse, 8.50705917302346158658e+37, PT ;  /* 0x7e8000000d00780b */ /* 0x042fe20003f24000 */
[----:B------:R-:W-:Y:S01]  /*0330*/  @!P4 FMUL R2, R2, 16777216 ;  /* 0x4b8000000202c820 */ /* 0x000fe20000400000 */
[----:B------:R-:W-:Y:S01]  /*0340*/  FSETP.GEU.AND P6, PT, R13, 1.175494350822287508e-38, PT ;  /* 0x008000000d00780b */ /* 0x000fe20003fce000 */
[----:B------:R-:W-:Y:S01]  /*0350*/  FADD R5, R5, -R9 ;  /* 0x8000000905057221 */ /* 0x000fe20000000000 */
[----:B------:R-:W-:Y:S01]  /*0360*/  @P5 FMUL R17, R17, 0.25 ;  /* 0x3e80000011115820 */ /* 0x000fe20000400000 */
[----:B------:R-:W1:Y:S01]  /*0370*/  MUFU.RCP R9, R2 ;  /* 0x0000000200097308 */ /* 0x000e620000001000 */
[----:B----4-:R-:W-:Y:S01]  /*0380*/  FADD R24, R28, -R24 ;  /* 0x800000181c187221 */ /* 0x010fe20000000000 */
[----:B------:R-:W-:Y:S01]  /*0390*/  FADD R25, R29, -R25 ;  /* 0x800000191d197221 */ /* 0x000fe20000000000 */
[----:B------:R-:W-:Y:S01]  /*03a0*/  @P2 FMUL R12, R12, 0.25 ;  /* 0x3e8000000c0c2820 */ /* 0x000fe20000400000 */
[----:B------:R-:W2:Y:S01]  /*03b0*/  LDC.64 R28, c[0x0][0x230] ;  /* 0x00008c00ff1c7b82 */ /* 0x000ea20000000a00 */
[----:B------:R-:W-:-:S03]  /*03c0*/  @!P3 FMUL R17, R17, 16777216 ;  /* 0x4b8000001111b820 */ /* 0x000fc60000400000 */
[----:B------:R-:W-:Y:S01]  /*03d0*/  @P1 FMUL R13, R13, 0.25 ;  /* 0x3e8000000d0d1820 */ /* 0x000fe20000400000 */
[----:B------:R-:W-:Y:S01]  /*03e0*/  @!P0 FMUL R12, R12, 16777216 ;  /* 0x4b8000000c0c8820 */ /* 0x000fe20000400000 */
[----:B------:R-:W-:Y:S01]  /*03f0*/  FADD R7, R7, -R11 ;  /* 0x8000000b07077221 */ /* 0x000fe20000000000 */
[----:B------:R-:W3:Y:S01]  /*0400*/  MUFU.RCP R17, R17 ;  /* 0x0000001100117308 */ /* 0x000ee20000001000 */
[----:B------:R-:W-:Y:S01]  /*0410*/  @!P6 FMUL R13, R13, 16777216 ;  /* 0x4b8000000d0de820 */ /* 0x000fe20000400000 */
[----:B------:R-:W-:Y:S01]  /*0420*/  @!P4 FMUL R8, R8, 16777216 ;  /* 0x4b8000000808c820 */ /* 0x000fe20000400000 */
[----:B------:R-:W-:-:S05]  /*0430*/  FSEL R20, R0, 1, P5 ;  /* 0x3f80000000147808 */ /* 0x000fca0002800000 */
[----:B------:R-:W4:Y:S01]  /*0440*/  MUFU.RCP R11, R12 ;  /* 0x0000000c000b7308 */ /* 0x000f220000001000 */
[----:B-1----:R-:W-:Y:S01]  /*0450*/  FMUL R9, R9, R8 ;  /* 0x0000000809097220 */ /* 0x002fe20000400000 */
[----:B------:R-:W-:-:S06]  /*0460*/  FSEL R8, R0, 1, P2 ;  /* 0x3f80000000087808 */ /* 0x000fcc0001000000 */
[----:B------:R-:W1:Y:S01]  /*0470*/  MUFU.RCP R2, R13 ;  /* 0x0000000d00027308 */ /* 0x000e620000001000 */
[----:B------:R-:W-:Y:S01]  /*0480*/  FSEL R15, R0, 1, P1 ;  /* 0x3f800000000f7808 */ /* 0x000fe20000800000 */
[----:B------:R-:W-:Y:S01]  /*0490*/  @!P3 FMUL R20, R20, 16777216 ;  /* 0x4b8000001414b820 */ /* 0x000fe20000400000 */
[----:B------:R-:W-:-:S03]  /*04a0*/  @!P0 FMUL R8, R8, 16777216 ;  /* 0x4b80000008088820 */ /* 0x000fc60000400000 */
[----:B------:R-:W-:Y:S01]  /*04b0*/  @!P6 FMUL R15, R15, 16777216 ;  /* 0x4b8000000f0fe820 */ /* 0x000fe20000400000 */
[----:B---3--:R-:W-:Y:S01]  /*04c0*/  FMUL R20, R17, R20 ;  /* 0x0000001411147220 */ /* 0x008fe20000400000 */
[----:B----4-:R-:W-:Y:S01]  /*04d0*/  FMUL R11, R11, R8 ;  /* 0x000000080b0b7220 */ /* 0x010fe20000400000 */
[----:B------:R-:W-:Y:S01]  /*04e0*/  FMUL R17, R9, R4 ;  /* 0x0000000409117220 */ /* 0x000fe20000400000 */
[----:B------:R-:W-:Y:S01]  /*04f0*/  FADD R6, R6, -R10 ;  /* 0x8000000a06067221 */ /* 0x000fe20000000000 */
[----:B--2---:R-:W-:-:S04]  /*0500*/  IMAD.WIDE R8, R3, 0x4, R28 ;  /* 0x0000000403087825 */ /* 0x004fc800078e021c */
[----:B-1----:R-:W-:Y:S01]  /*0510*/  FMUL R2, R2, R15 ;  /* 0x0000000f02027220 */ /* 0x002fe20000400000 */
[----:B------:R-:W-:Y:S01]  /*0520*/  FMUL R20, R20, R5 ;  /* 0x0000000514147220 */ /* 0x000fe20000400000 */
[----:B------:R-:W-:Y:S02]  /*0530*/  FMUL R3, R11, R6 ;  /* 0x000000060b037220 */ /* 0x000fe40000400000 */
[----:B------:R-:W-:Y:S01]  /*0540*/  FMUL R2, R2, R7 ;  /* 0x0000000702027220 */ /* 0x000fe20000400000 */
[----:B------:R-:W2:Y:S04]  /*0550*/  LDG.E.EL.128 R8, desc[UR4][R8.64] ;  /* 0x0000000408087981 */ /* 0x000ea8000c2e1d00 */
[----:B------:R-:W2:Y:S01]  /*0560*/  LDG.E.EL.128 R4, desc[UR4][R34.64] ;  /* 0x0000000422047981 */ /* 0x000ea2000c2e1d00 */
[----:B------:R-:W-:-:S06]  /*0570*/  IMAD.WIDE R12, R16, 0x4, R18 ;  /* 0x00000004100c7825 */ /* 0x000fcc00078e0212 */
[----:B------:R-:W3:Y:S01]  /*0580*/  LDG.E.EL.128 R12, desc[UR4][R12.64] ;  /* 0x000000040c0c7981 */ /* 0x000ee2000c2e1d00 */
[----:B------:R-:W-:-:S04]  /*0590*/  IMAD.WIDE R18, R16, 0x4, R22 ;  /* 0x0000000410127825 */ /* 0x000fc800078e0216 */
[----:B------:R-:W-:-:S04]  /*05a0*/  IMAD.WIDE R22, R16, 0x4, R28 ;  /* 0x0000000410167825 */ /* 0x000fc800078e021c */
[----:B--2---:R-:W-:Y:S01]  /*05b0*/  FFMA R4, R4, R17, R8 ;  /* 0x0000001104047223 */ /* 0x004fe20000000008 */
[----:B------:R-:W-:Y:S01]  /*05c0*/  FFMA R5, R5, R20, R9 ;  /* 0x0000001405057223 */ /* 0x000fe20000000009 */
[----:B------:R-:W2:Y:S04]  /*05d0*/  LDG.E.EL.128 R16, desc[UR4][R18.64] ;  /* 0x0000000412107981 */ /* 0x000ea8000c2e1d00 */
[----:B------:R-:W2:Y:S01]  /*05e0*/  LDG.E.EL.128 R20, desc[UR4][R22.64] ;  /* 0x0000000416147981 */ /* 0x000ea2000c2e1d00 */
[----:B------:R-:W-:Y:S01]  /*05f0*/  FFMA R3, R6, R3, R10 ;  /* 0x0000000306037223 */ /* 0x000fe2000000000a */
[----:B---3--:R-:W-:Y:S01]  /*0600*/  FADD R6, R12, 9.9999997473787516356e-06 ;  /* 0x3727c5ac0c067421 */ /* 0x008fe20000000000 */
[----:B------:R-:W-:Y:S01]  /*0610*/  FADD R14, R14, 9.9999997473787516356e-06 ;  /* 0x3727c5ac0e0e7421 */ /* 0x000fe20000000000 */
[----:B------:R-:W-:-:S04]  /*0620*/  FADD R8, R13, 9.9999997473787516356e-06 ;  /* 0x3727c5ac0d087421 */ /* 0x000fc80000000000 */
[----:B------:R-:W1:Y:S01]  /*0630*/  MUFU.SQRT R6, R6 ;  /* 0x0000000600067308 */ /* 0x000e620000002000 */
[----:B------:R-:W-:-:S07]  /*0640*/  FADD R15, R15, 9.9999997473787516356e-06 ;  /* 0x3727c5ac0f0f7421 */ /* 0x000fce0000000000 */
[----:B------:R-:W3:Y:S08]  /*0650*/  MUFU.SQRT R9, R14 ;  /* 0x0000000e00097308 */ /* 0x000ef00000002000 */
[----:B------:R-:W4:Y:S01]  /*0660*/  MUFU.SQRT R8, R8 ;  /* 0x0000000800087308 */ /* 0x000f220000002000 */
[----:B-1----:R-:W-:-:S07]  /*0670*/  FSETP.GT.AND P6, PT, R6, 8.50705917302346158658e+37, PT ;  /* 0x7e8000000600780b */ /* 0x002fce0003fc4000 */
[----:B------:R-:W1:Y:S01]  /*0680*/  MUFU.SQRT R10, R15 ;  /* 0x0000000f000a7308 */ /* 0x000e620000002000 */
[----:B------:R-:W-:Y:S02]  /*0690*/  FSETP.GEU.AND P4, PT, R6, 1.175494350822287508e-38, PT ;  /* 0x008000000600780b */ /* 0x000fe40003f8e000 */
[C---:B---3--:R-:W-:Y:S02]  /*06a0*/  FSETP.GT.AND P3, PT, R9.reuse, 8.50705917302346158658e+37, PT ;  /* 0x7e8000000900780b */ /* 0x048fe40003f64000 */
[----:B------:R-:W-:Y:S02]  /*06b0*/  FSETP.GEU.AND P0, PT, R9, 1.175494350822287508e-38, PT ;  /* 0x008000000900780b */ /* 0x000fe40003f0e000 */
[C---:B----4-:R-:W-:Y:S01]  /*06c0*/  FSETP.GT.AND P5, PT, R8.reuse, 8.50705917302346158658e+37, PT ;  /* 0x7e8000000800780b */ /* 0x050fe20003fa4000 */
[----:B------:R-:W-:Y:S01]  /*06d0*/  FFMA R2, R7, R2, R11 ;  /* 0x0000000207027223 */ /* 0x000fe2000000000b */
[----:B------:R-:W-:Y:S01]  /*06e0*/  FSETP.GEU.AND P1, PT, R8, 1.175494350822287508e-38, PT ;  /* 0x008000000800780b */ /* 0x000fe20003f2e000 */
[----:B------:R-:W-:Y:S01]  /*06f0*/  @P6 FMUL R6, R6, 0.25 ;  /* 0x3e80000006066820 */ /* 0x000fe20000400000 */
[----:B------:R-:W-:-:S02]  /*0700*/  FSEL R7, R0, 1, P6 ;  /* 0x3f80000000077808 */ /* 0x000fc40003000000 */
[C---:B-1----:R-:W-:Y:S02]  /*0710*/  FSETP.GT.AND P2, PT, R10.reuse, 8.50705917302346158658e+37, PT ;  /* 0x7e8000000a00780b */ /* 0x042fe40003f44000 */
[----:B------:R-:W-:Y:S01]  /*0720*/  FSETP.GEU.AND P6, PT, R10, 1.175494350822287508e-38, PT ;  /* 0x008000000a00780b */ /* 0x000fe20003fce000 */
[----:B------:R-:W-:Y:S01]  /*0730*/  @!P4 FMUL R6, R6, 16777216 ;  /* 0x4b8000000606c820 */ /* 0x000fe20000400000 */
[----:B------:R-:W-:-:S03]  /*0740*/  @P3 FMUL R9, R9, 0.25 ;  /* 0x3e80000009093820 */ /* 0x000fc60000400000 */
[----:B------:R-:W-:Y:S01]  /*0750*/  @P5 FMUL R8, R8, 0.25 ;  /* 0x3e80000008085820 */ /* 0x000fe20000400000 */
[----:B------:R-:W-:Y:S01]  /*0760*/  @!P0 FMUL R9, R9, 16777216 ;  /* 0x4b80000009098820 */ /* 0x000fe20000400000 */
[----:B------:R-:W1:Y:S02]  /*0770*/  MUFU.RCP R6, R6 ;  /* 0x0000000600067308 */ /* 0x000e640000001000 */
[----:B------:R-:W-:Y:S02]  /*0780*/  @!P1 FMUL R8, R8, 16777216 ;  /* 0x4b80000008089820 */ /* 0x000fe40000400000 */
[----:B------:R-:W-:-:S04]  /*0790*/  @P2 FMUL R10, R10, 0.25 ;  /* 0x3e8000000a0a2820 */ /* 0x000fc80000400000 */
[----:B------:R-:W3:Y:S01]  /*07a0*/  MUFU.RCP R9, R9 ;  /* 0x0000000900097308 */ /* 0x000ee20000001000 */
[----:B------:R-:W-:Y:S01]  /*07b0*/  @!P6 FMUL R10, R10, 16777216 ;  /* 0x4b8000000a0ae820 */ /* 0x000fe20000400000 */
[----:B------:R-:W-:Y:S01]  /*07c0*/  FSEL R12, R0, 1, P3 ;  /* 0x3f800000000c7808 */ /* 0x000fe20001800000 */
[----:B------:R-:W-:-:S05]  /*07d0*/  @!P4 FMUL R7, R7, 16777216 ;  /* 0x4b8000000707c820 */ /* 0x000fca0000400000 */
[----:B------:R-:W4:Y:S01]  /*07e0*/  MUFU.RCP R8, R8 ;  /* 0x0000000800087308 */ /* 0x000f220000001000 */
[----:B------:R-:W-:Y:S01]  /*07f0*/  FSEL R11, R0, 1, P5 ;  /* 0x3f800000000b7808 */ /* 0x000fe20002800000 */
[----:B-1----:R-:W-:Y:S01]  /*0800*/  FMUL R7, R6, R7 ;  /* 0x0000000706077220 */ /* 0x002fe20000400000 */
[----:B------:R-:W-:-:S05]  /*0810*/  @!P0 FMUL R12, R12, 16777216 ;  /* 0x4b8000000c0c8820 */ /* 0x000fca0000400000 */
[----:B------:R-:W1:Y:S01]  /*0820*/  MUFU.RCP R10, R10 ;  /* 0x0000000a000a7308 */ /* 0x000e620000001000 */
[----:B------:R-:W-:Y:S01]  /*0830*/  FSEL R13, R0, 1, P2 ;  /* 0x3f800000000d7808 */ /* 0x000fe20001000000 */
[----:B------:R-:W-:Y:S01]  /*0840*/  FADD R26, R30, -R26 ;  /* 0x8000001a1e1a7221 */ /* 0x000fe20000000000 */
[----:B------:R-:W-:Y:S01]  /*0850*/  @!P1 FMUL R11, R11, 16777216 ;  /* 0x4b8000000b0b9820 */ /* 0x000fe20000400000 */
[----:B---3--:R-:W-:Y:S01]  /*0860*/  FMUL R9, R9, R12 ;  /* 0x0000000c09097220 */ /* 0x008fe20000400000 */
[----:B------:R-:W-:Y:S01]  /*0870*/  FMUL R7, R7, R24 ;  /* 0x0000001807077220 */ /* 0x000fe20000400000 */
[----:B------:R-:W-:Y:S01]  /*0880*/  FSETP.GTU.AND P3, PT, R2, RZ, PT ;  /* 0x000000ff0200720b */ /* 0x000fe20003f6c000 */
[----:B------:R-:W-:Y:S01]  /*0890*/  @!P6 FMUL R13, R13, 16777216 ;  /* 0x4b8000000d0de820 */ /* 0x000fe20000400000 */
[----:B----4-:R-:W-:Y:S01]  /*08a0*/  FMUL R8, R8, R11 ;  /* 0x0000000b08087220 */ /* 0x010fe20000400000 */
[----:B------:R-:W-:Y:S01]  /*08b0*/  FMUL R9, R9, R26 ;  /* 0x0000001a09097220 */ /* 0x000fe20000400000 */
[----:B------:R-:W-:Y:S01]  /*08c0*/  FSETP.GTU.AND P5, PT, R3, RZ, PT ;  /* 0x000000ff0300720b */ /* 0x000fe20003fac000 */
[----:B------:R-:W-:Y:S01]  /*08d0*/  FADD R27, R31, -R27 ;  /* 0x8000001b1f1b7221 */ /* 0x000fe20000000000 */
[----:B------:R-:W-:Y:S01]  /*08e0*/  FMUL R8, R8, R25 ;  /* 0x0000001908087220 */ /* 0x000fe20000400000 */
[----:B------:R-:W-:Y:S01]  /*08f0*/  FSETP.GTU.AND P0, PT, R5, RZ, PT ;  /* 0x000000ff0500720b */ /* 0x000fe20003f0c000 */
[----:B-1----:R-:W-:Y:S01]  /*0900*/  FMUL R10, R10, R13 ;  /* 0x0000000d0a0a7220 */ /* 0x002fe20000400000 */
[----:B------:R-:W-:Y:S01]  /*0910*/  FSEL R6, R3, RZ, P5 ;  /* 0x000000ff03067208 */ /* 0x000fe20002800000 */
[----:B------:R-:W1:Y:S02]  /*0920*/  LDC.64 R12, c[0x0][0x238] ;  /* 0x00008e00ff0c7b82 */ /* 0x000e640000000a00 */
[----:B------:R-:W-:Y:S01]  /*0930*/  FMUL R10, R10, R27 ;  /* 0x0000001b0a0a7220 */ /* 0x000fe20000400000 */
[----:B------:R-:W-:-:S02]  /*0940*/  FSETP.GTU.AND P4, PT, R4, RZ, PT ;  /* 0x000000ff0400720b */ /* 0x000fc40003f8c000 */
[----:B------:R-:W-:Y:S02]  /*0950*/  FSEL R5, R5, RZ, P0 ;  /* 0x000000ff05057208 */ /* 0x000fe40000000000 */
[----:B------:R-:W-:Y:S02]  /*0960*/  FSETP.GEU.AND P0, PT, R6, 6, PT ;  /* 0x40c000000600780b */ /* 0x000fe40003f0e000 */
[----:B------:R-:W-:Y:S01]  /*0970*/  FSEL R4, R4, RZ, P4 ;  /* 0x000000ff04047208 */ /* 0x000fe20002000000 */
[----:B-1----:R-:W-:-:S04]  /*0980*/  IMAD.WIDE R32, R33, 0x4, R12 ;  /* 0x0000000421207825 */ /* 0x002fc800078e020c */
[----:B--2---:R-:W-:Y:S01]  /*0990*/  FFMA R16, R16, R7, R20 ;  /* 0x0000000710107223 */ /* 0x004fe20000000014 */
[----:B------:R-:W-:Y:S01]  /*09a0*/  FSEL R7, R2, RZ, P3 ;  /* 0x000000ff02077208 */ /* 0x000fe20001800000 */
[----:B------:R-:W-:-:S03]  /*09b0*/  FFMA R9, R18, R9, R22 ;  /* 0x0000000912097223 */ /* 0x000fc60000000016 */
[----:B------:R-:W-:Y:S01]  /*09c0*/  FSETP.GEU.AND P5, PT, R7, 6, PT ;  /* 0x40c000000700780b */ /* 0x000fe20003fae000 */
[----:B------:R-:W-:Y:S01]  /*09d0*/  FFMA R8, R17, R8, R21 ;  /* 0x0000000811087223 */ /* 0x000fe20000000015 */
[----:B------:R-:W-:Y:S01]  /*09e0*/  FSETP.GTU.AND P1, PT, R9, RZ, PT ;  /* 0x000000ff0900720b */ /* 0x000fe20003f2c000 */
[----:B------:R-:W-:Y:S01]  /*09f0*/  FFMA R19, R19, R10, R23 ;  /* 0x0000000a13137223 */ /* 0x000fe20000000017 */
[----:B------:R-:W-:Y:S02]  /*0a00*/  FSETP.GTU.AND P3, PT, R16, RZ, PT ;  /* 0x000000ff1000720b */ /* 0x000fe40003f6c000 */
[----:B------:R-:W-:Y:S02]  /*0a10*/  FSETP.GTU.AND P2, PT, R8, RZ, PT ;  /* 0x000000ff0800720b */ /* 0x000fe40003f4c000 */
[----:B------:R-:W-:Y:S02]  /*0a20*/  FSEL R10, R9, RZ, P1 ;  /* 0x000000ff090a7208 */ /* 0x000fe40000800000 */
[----:B------:R-:W-:-:S02]  /*0a30*/  FSETP.NAN.AND P4, PT, R7, R7, PT ;  /* 0x000000070700720b */ /* 0x000fc40003f88000 */
[----:B------:R-:W-:Y:S02]  /*0a40*/  FSETP.GEU.AND P1, PT, R5, 6, PT ;  /* 0x40c000000500780b */ /* 0x000fe40003f2e000 */
[----:B------:R-:W-:Y:S02]  /*0a50*/  FSETP.GTU.AND P6, PT, R19, RZ, PT ;  /* 0x000000ff1300720b */ /* 0x000fe40003fcc000 */
[----:B------:R-:W-:Y:S02]  /*0a60*/  FSEL R9, R8, RZ, P2 ;  /* 0x000000ff08097208 */ /* 0x000fe40001000000 */
[----:B------:R-:W-:Y:S02]  /*0a70*/  FSEL R8, R16, RZ, P3 ;  /* 0x000000ff10087208 */ /* 0x000fe40001800000 */
[----:B------:R-:W-:Y:S02]  /*0a80*/  @P5 SEL R7, R7, 0x40c00000, P4 ;  /* 0x40c0000007075807 */ /* 0x000fe40002000000 */
[----:B------:R-:W-:-:S02]  /*0a90*/  FSETP.NAN.AND P2, PT, R6, R6, PT ;  /* 0x000000060600720b */ /* 0x000fc40003f48000 */
[----:B------:R-:W-:Y:S02]  /*0aa0*/  FSETP.GEU.AND P3, PT, R4, 6, PT ;  /* 0x40c000000400780b */ /* 0x000fe40003f6e000 */
[----:B------:R-:W-:Y:S02]  /*0ab0*/  FSETP.GEU.AND P5, PT, R10, 6, PT ;  /* 0x40c000000a00780b */ /* 0x000fe40003fae000 */
[----:B------:R-:W-:Y:S02]  /*0ac0*/  FSEL R11, R19, RZ, P6 ;  /* 0x000000ff130b7208 */ /* 0x000fe40003000000 */
[----:B------:R-:W-:Y:S02]  /*0ad0*/  FSETP.NAN.AND P6, PT, R5, R5, PT ;  /* 0x000000050500720b */ /* 0x000fe40003fc8000 */
[----:B------:R-:W-:Y:S02]  /*0ae0*/  @P0 SEL R6, R6, 0x40c00000, P2 ;  /* 0x40c0000006060807 */ /* 0x000fe40001000000 */
[----:B------:R-:W-:-:S02]  /*0af0*/  FSETP.GEU.AND P4, PT, R9, 6, PT ;  /* 0x40c000000900780b */ /* 0x000fc40003f8e000 */
[----:B------:R-:W-:Y:S02]  /*0b00*/  FSETP.GEU.AND P2, PT, R8, 6, PT ;  /* 0x40c000000800780b */ /* 0x000fe40003f4e000 */
[----:B------:R-:W-:Y:S02]  /*0b10*/  FSETP.GEU.AND P0, PT, R11, 6, PT ;  /* 0x40c000000b00780b */ /* 0x000fe40003f0e000 */
[----:B------:R-:W-:Y:S02]  /*0b20*/  @P1 SEL R5, R5, 0x40c00000, P6 ;  /* 0x40c0000005051807 */ /* 0x000fe40003000000 */
[----:B------:R-:W-:Y:S02]  /*0b30*/  FSETP.NAN.AND P6, PT, R4, R4, PT ;  /* 0x000000040400720b */ /* 0x000fe40003fc8000 */
[----:B------:R-:W-:Y:S02]  /*0b40*/  FSETP.NAN.AND P1, PT, R10, R10, PT ;  /* 0x0000000a0a00720b */ /* 0x000fe40003f28000 */
[----:B------:R-:W-:-:S02]  /*0b50*/  @P3 SEL R4, R4, 0x40c00000, P6 ;  /* 0x40c0000004043807 */ /* 0x000fc40003000000 */
[----:B------:R-:W-:Y:S02]  /*0b60*/  @P5 SEL R10, R10, 0x40c00000, P1 ;  /* 0x40c000000a0a5807 */ /* 0x000fe40000800000 */
[----:B------:R-:W-:Y:S02]  /*0b70*/  FSETP.NAN.AND P6, PT, R9, R9, PT ;  /* 0x000000090900720b */ /* 0x000fe40003fc8000 */
[C---:B------:R-:W-:Y:S02]  /*0b80*/  FSETP.NAN.AND P3, PT, R8.reuse, R8, PT ;  /* 0x000000080800720b */ /* 0x040fe40003f68000 */
[----:B------:R-:W-:Y:S02]  /*0b90*/  FSETP.NAN.AND P1, PT, R11, R11, PT ;  /* 0x0000000b0b00720b */ /* 0x000fe40003f28000 */
[----:B------:R-:W-:Y:S02]  /*0ba0*/  @P4 SEL R9, R9, 0x40c00000, P6 ;  /* 0x40c0000009094807 */ /* 0x000fe40003000000 */
[----:B------:R-:W-:-:S02]  /*0bb0*/  @P2 SEL R8, R8, 0x40c00000, P3 ;  /* 0x40c0000008082807 */ /* 0x000fc40001800000 */
[----:B------:R-:W-:Y:S01]  /*0bc0*/  @P0 SEL R11, R11, 0x40c00000, P1 ;  /* 0x40c000000b0b0807 */ /* 0x000fe20000800000 */
[----:B------:R-:W-:Y:S04]  /*0bd0*/  STG.E.128 desc[UR4][R32.64], R4 ;  /* 0x0000000420007986 */ /* 0x000fe8000c101d04 */
[----:B------:R-:W-:Y:S01]  /*0be0*/  STG.E.128 desc[UR4][R32.64+0x800], R8 ;  /* 0x0008000820007986 */ /* 0x000fe2000c101d04 */
[----:B------:R-:W-:Y:S05]  /*0bf0*/  EXIT ;  /* 0x000000000000794d */ /* 0x000fea0003800000 */
.L_x_0:
[----:B------:R-:W-:-:S00]  /*0c00*/  BRA `(.L_x_0) ;  /* 0xfffffffc00fc7947 */ /* 0x000fc0000383ffff */
[----:B------:R-:W-:-:S00]  /*0c10*/  NOP ;  /* 0x0000000000007918 */ /* 0x000fc00000000000 */
        /* <DEDUP_REMOVED lines=14> */
.L_x_1:


//--------------------- .nv.global.init           --------------------------
	.section	.nv.global.init,"aw",@progbits
.nv.global.init:
	.type		_$_str,@object
	.size		_$_str,(_$_str_$_2 - _$_str)
_$_str:
        /*0000*/ 	.byte	0x5f, 0x5f, 0x43, 0x55, 0x44, 0x41, 0x5f, 0x46, 0x54, 0x5a, 0x00
	.type		_$_str_$_2,@object
	.size		_$_str_$_2,(.L_1 - _$_str_$_2)
_$_str_$_2:
        /*000b*/ 	.byte	0x5f, 0x5f, 0x43, 0x55, 0x44, 0x41, 0x5f, 0x50, 0x52, 0x45, 0x43, 0x5f, 0x53, 0x51, 0x52, 0x54
        /*001b*/ 	.byte	0x00
.L_1:


//--------------------- .nv.constant0.triton_poi_fused__native_batch_norm_legit_no_training_hardtanh_33 --------------------------
	.section	.nv.constant0.triton_poi_fused__native_batch_norm_legit_no_training_hardtanh_33,"a",@progbits
	.sectionflags	@""
	.align	4
.nv.constant0.triton_poi_fused__native_batch_norm_legit_no_training_hardtanh_33:
	.zero		580
